//
// Generated by NVIDIA NVVM Compiler
//
// Compiler Build ID: CL-36424714
// Cuda compilation tools, release 13.0, V13.0.88
// Based on NVVM 20.0.0
//

.version 9.0
.target sm_100
.address_size 64

	// .globl	_Z18denseForwardKernelPfS_S_S_iii

.visible .entry _Z18denseForwardKernelPfS_S_S_iii(
	.param .u64 .ptr .align 1 _Z18denseForwardKernelPfS_S_S_iii_param_0,
	.param .u64 .ptr .align 1 _Z18denseForwardKernelPfS_S_S_iii_param_1,
	.param .u64 .ptr .align 1 _Z18denseForwardKernelPfS_S_S_iii_param_2,
	.param .u64 .ptr .align 1 _Z18denseForwardKernelPfS_S_S_iii_param_3,
	.param .u32 _Z18denseForwardKernelPfS_S_S_iii_param_4,
	.param .u32 _Z18denseForwardKernelPfS_S_S_iii_param_5,
	.param .u32 _Z18denseForwardKernelPfS_S_S_iii_param_6
)
{
	.reg .pred 	%p<13>;
	.reg .b32 	%r<41>;
	.reg .b32 	%f<70>;
	.reg .b64 	%rd<57>;

	ld.param.u64 	%rd8, [_Z18denseForwardKernelPfS_S_S_iii_param_0];
	ld.param.u64 	%rd9, [_Z18denseForwardKernelPfS_S_S_iii_param_1];
	ld.param.u64 	%rd6, [_Z18denseForwardKernelPfS_S_S_iii_param_2];
	ld.param.u64 	%rd7, [_Z18denseForwardKernelPfS_S_S_iii_param_3];
	ld.param.u32 	%r18, [_Z18denseForwardKernelPfS_S_S_iii_param_4];
	ld.param.u32 	%r19, [_Z18denseForwardKernelPfS_S_S_iii_param_5];
	ld.param.u32 	%r20, [_Z18denseForwardKernelPfS_S_S_iii_param_6];
	cvta.to.global.u64 	%rd1, %rd9;
	cvta.to.global.u64 	%rd2, %rd8;
	mov.u32 	%r21, %ctaid.y;
	mov.u32 	%r22, %ntid.y;
	mov.u32 	%r23, %tid.y;
	mad.lo.s32 	%r1, %r21, %r22, %r23;
	mov.u32 	%r24, %ctaid.x;
	mov.u32 	%r25, %ntid.x;
	mov.u32 	%r26, %tid.x;
	mad.lo.s32 	%r2, %r24, %r25, %r26;
	setp.ge.s32 	%p1, %r1, %r20;
	setp.ge.s32 	%p2, %r2, %r19;
	or.pred  	%p3, %p2, %p1;
	@%p3 bra 	$L__BB0_14;
	setp.lt.s32 	%p4, %r18, 1;
	mov.f32 	%f69, 0f00000000;
	@%p4 bra 	$L__BB0_13;
	mul.lo.s32 	%r3, %r18, %r1;
	and.b32  	%r4, %r18, 7;
	setp.lt.u32 	%p5, %r18, 8;
	mov.f32 	%f69, 0f00000000;
	mov.b32 	%r39, 0;
	@%p5 bra 	$L__BB0_5;
	and.b32  	%r39, %r18, 2147483640;
	neg.s32 	%r37, %r39;
	shl.b32 	%r7, %r19, 3;
	mul.wide.u32 	%rd10, %r3, 4;
	add.s64 	%rd11, %rd10, %rd2;
	add.s64 	%rd56, %rd11, 16;
	mov.f32 	%f69, 0f00000000;
	mul.wide.s32 	%rd14, %r19, 4;
	mov.u32 	%r36, %r2;
$L__BB0_4:
	.pragma "nounroll";
	ld.global.f32 	%f17, [%rd56+-16];
	mul.wide.s32 	%rd12, %r36, 4;
	add.s64 	%rd13, %rd1, %rd12;
	ld.global.f32 	%f18, [%rd13];
	fma.rn.f32 	%f19, %f17, %f18, %f69;
	ld.global.f32 	%f20, [%rd56+-12];
	add.s64 	%rd15, %rd13, %rd14;
	ld.global.f32 	%f21, [%rd15];
	fma.rn.f32 	%f22, %f20, %f21, %f19;
	ld.global.f32 	%f23, [%rd56+-8];
	add.s64 	%rd16, %rd15, %rd14;
	ld.global.f32 	%f24, [%rd16];
	fma.rn.f32 	%f25, %f23, %f24, %f22;
	ld.global.f32 	%f26, [%rd56+-4];
	add.s64 	%rd17, %rd16, %rd14;
	ld.global.f32 	%f27, [%rd17];
	fma.rn.f32 	%f28, %f26, %f27, %f25;
	ld.global.f32 	%f29, [%rd56];
	add.s64 	%rd18, %rd17, %rd14;
	ld.global.f32 	%f30, [%rd18];
	fma.rn.f32 	%f31, %f29, %f30, %f28;
	ld.global.f32 	%f32, [%rd56+4];
	add.s64 	%rd19, %rd18, %rd14;
	ld.global.f32 	%f33, [%rd19];
	fma.rn.f32 	%f34, %f32, %f33, %f31;
	ld.global.f32 	%f35, [%rd56+8];
	add.s64 	%rd20, %rd19, %rd14;
	ld.global.f32 	%f36, [%rd20];
	fma.rn.f32 	%f37, %f35, %f36, %f34;
	ld.global.f32 	%f38, [%rd56+12];
	add.s64 	%rd21, %rd20, %rd14;
	ld.global.f32 	%f39, [%rd21];
	fma.rn.f32 	%f69, %f38, %f39, %f37;
	add.s32 	%r37, %r37, 8;
	add.s32 	%r36, %r36, %r7;
	add.s64 	%rd56, %rd56, 32;
	setp.ne.s32 	%p6, %r37, 0;
	@%p6 bra 	$L__BB0_4;
$L__BB0_5:
	setp.eq.s32 	%p7, %r4, 0;
	@%p7 bra 	$L__BB0_13;
	and.b32  	%r13, %r18, 3;
	setp.lt.u32 	%p8, %r4, 4;
	@%p8 bra 	$L__BB0_8;
	add.s32 	%r28, %r39, %r3;
	mul.wide.u32 	%rd22, %r28, 4;
	add.s64 	%rd23, %rd2, %rd22;
	ld.global.f32 	%f41, [%rd23];
	mad.lo.s32 	%r29, %r39, %r19, %r2;
	mul.wide.s32 	%rd24, %r29, 4;
	add.s64 	%rd25, %rd1, %rd24;
	ld.global.f32 	%f42, [%rd25];
	fma.rn.f32 	%f43, %f41, %f42, %f69;
	cvt.u64.u32 	%rd26, %r3;
	cvt.u64.u32 	%rd27, %r39;
	add.s64 	%rd28, %rd27, %rd26;
	shl.b64 	%rd29, %rd28, 2;
	add.s64 	%rd30, %rd2, %rd29;
	ld.global.f32 	%f44, [%rd30+4];
	mul.wide.s32 	%rd31, %r19, 4;
	add.s64 	%rd32, %rd25, %rd31;
	ld.global.f32 	%f45, [%rd32];
	fma.rn.f32 	%f46, %f44, %f45, %f43;
	ld.global.f32 	%f47, [%rd30+8];
	add.s64 	%rd33, %rd32, %rd31;
	ld.global.f32 	%f48, [%rd33];
	fma.rn.f32 	%f49, %f47, %f48, %f46;
	ld.global.f32 	%f50, [%rd30+12];
	add.s64 	%rd34, %rd33, %rd31;
	ld.global.f32 	%f51, [%rd34];
	fma.rn.f32 	%f69, %f50, %f51, %f49;
	add.s32 	%r39, %r39, 4;
$L__BB0_8:
	setp.eq.s32 	%p9, %r13, 0;
	@%p9 bra 	$L__BB0_13;
	setp.eq.s32 	%p10, %r13, 1;
	@%p10 bra 	$L__BB0_11;
	add.s32 	%r30, %r39, %r3;
	mul.wide.u32 	%rd35, %r30, 4;
	add.s64 	%rd36, %rd2, %rd35;
	ld.global.f32 	%f53, [%rd36];
	mad.lo.s32 	%r31, %r39, %r19, %r2;
	mul.wide.s32 	%rd37, %r31, 4;
	add.s64 	%rd38, %rd1, %rd37;
	ld.global.f32 	%f54, [%rd38];
	fma.rn.f32 	%f55, %f53, %f54, %f69;
	cvt.u64.u32 	%rd39, %r3;
	cvt.u64.u32 	%rd40, %r39;
	add.s64 	%rd41, %rd40, %rd39;
	shl.b64 	%rd42, %rd41, 2;
	add.s64 	%rd43, %rd2, %rd42;
	ld.global.f32 	%f56, [%rd43+4];
	mul.wide.s32 	%rd44, %r19, 4;
	add.s64 	%rd45, %rd38, %rd44;
	ld.global.f32 	%f57, [%rd45];
	fma.rn.f32 	%f69, %f56, %f57, %f55;
	add.s32 	%r39, %r39, 2;
$L__BB0_11:
	and.b32  	%r32, %r18, 1;
	setp.eq.b32 	%p11, %r32, 1;
	not.pred 	%p12, %p11;
	@%p12 bra 	$L__BB0_13;
	add.s32 	%r33, %r39, %r3;
	mul.wide.u32 	%rd46, %r33, 4;
	add.s64 	%rd47, %rd2, %rd46;
	ld.global.f32 	%f58, [%rd47];
	mad.lo.s32 	%r34, %r39, %r19, %r2;
	mul.wide.s32 	%rd48, %r34, 4;
	add.s64 	%rd49, %rd1, %rd48;
	ld.global.f32 	%f59, [%rd49];
	fma.rn.f32 	%f69, %f58, %f59, %f69;
$L__BB0_13:
	cvta.to.global.u64 	%rd50, %rd6;
	mul.wide.s32 	%rd51, %r2, 4;
	add.s64 	%rd52, %rd50, %rd51;
	ld.global.f32 	%f60, [%rd52];
	add.f32 	%f61, %f69, %f60;
	mad.lo.s32 	%r35, %r19, %r1, %r2;
	cvta.to.global.u64 	%rd53, %rd7;
	mul.wide.s32 	%rd54, %r35, 4;
	add.s64 	%rd55, %rd53, %rd54;
	st.global.f32 	[%rd55], %f61;
$L__BB0_14:
	ret;

}
	// .globl	_Z19denseBackwardKernelPfS_S_S_iii
.visible .entry _Z19denseBackwardKernelPfS_S_S_iii(
	.param .u64 .ptr .align 1 _Z19denseBackwardKernelPfS_S_S_iii_param_0,
	.param .u64 .ptr .align 1 _Z19denseBackwardKernelPfS_S_S_iii_param_1,
	.param .u64 .ptr .align 1 _Z19denseBackwardKernelPfS_S_S_iii_param_2,
	.param .u64 .ptr .align 1 _Z19denseBackwardKernelPfS_S_S_iii_param_3,
	.param .u32 _Z19denseBackwardKernelPfS_S_S_iii_param_4,
	.param .u32 _Z19denseBackwardKernelPfS_S_S_iii_param_5,
	.param .u32 _Z19denseBackwardKernelPfS_S_S_iii_param_6
)
{
	.reg .pred 	%p<4>;
	.reg .b32 	%r<15>;
	.reg .b32 	%f<7>;
	.reg .b64 	%rd<17>;

	ld.param.u64 	%rd1, [_Z19denseBackwardKernelPfS_S_S_iii_param_0];
	ld.param.u64 	%rd2, [_Z19denseBackwardKernelPfS_S_S_iii_param_1];
	ld.param.u64 	%rd3, [_Z19denseBackwardKernelPfS_S_S_iii_param_2];
	ld.param.u64 	%rd4, [_Z19denseBackwardKernelPfS_S_S_iii_param_3];
	ld.param.u32 	%r3, [_Z19denseBackwardKernelPfS_S_S_iii_param_4];
	ld.param.u32 	%r4, [_Z19denseBackwardKernelPfS_S_S_iii_param_5];
	ld.param.u32 	%r5, [_Z19denseBackwardKernelPfS_S_S_iii_param_6];
	mov.u32 	%r6, %ctaid.y;
	mov.u32 	%r7, %ntid.y;
	mov.u32 	%r8, %tid.y;
	mad.lo.s32 	%r1, %r6, %r7, %r8;
	mov.u32 	%r9, %ctaid.x;
	mov.u32 	%r10, %ntid.x;
	mov.u32 	%r11, %tid.x;
	mad.lo.s32 	%r2, %r9, %r10, %r11;
	setp.ge.s32 	%p1, %r1, %r5;
	setp.ge.s32 	%p2, %r2, %r4;
	or.pred  	%p3, %p2, %p1;
	@%p3 bra 	$L__BB1_2;
	cvta.to.global.u64 	%rd5, %rd1;
	cvta.to.global.u64 	%rd6, %rd2;
	cvta.to.global.u64 	%rd7, %rd3;
	cvta.to.global.u64 	%rd8, %rd4;
	mad.lo.s32 	%r12, %r3, %r1, %r2;
	mul.wide.s32 	%rd9, %r12, 4;
	add.s64 	%rd10, %rd5, %rd9;
	ld.global.f32 	%f1, [%rd10];
	mad.lo.s32 	%r13, %r4, %r1, %r2;
	mul.wide.s32 	%rd11, %r13, 4;
	add.s64 	%rd12, %rd6, %rd11;
	ld.global.f32 	%f2, [%rd12];
	mul.f32 	%f3, %f1, %f2;
	mad.lo.s32 	%r14, %r3, %r2, %r1;
	mul.wide.s32 	%rd13, %r14, 4;
	add.s64 	%rd14, %rd7, %rd13;
	st.global.f32 	[%rd14], %f3;
	ld.global.f32 	%f4, [%rd12];
	mul.wide.s32 	%rd15, %r2, 4;
	add.s64 	%rd16, %rd8, %rd15;
	ld.global.f32 	%f5, [%rd16];
	add.f32 	%f6, %f4, %f5;
	st.global.f32 	[%rd16], %f6;
$L__BB1_2:
	ret;

}


// ===== COMPILED SASS (sm_100) =====

	.target	sm_100

	.elftype	@"ET_EXEC"


//--------------------- .note.nv.tkinfo           --------------------------
	.section	.note.nv.tkinfo,"",@"SHT_NOTE"
	.sectionflags	@"SHF_NOTE_NV_TKINFO"
	.tkinfo
        /*0018*/ 	.word	0x00000002
        /*0030*/ 	.string	""
        /*0030*/ 	.string	"ptxas"
        /*0030*/ 	.string	"Cuda compilation tools, release 13.0, V13.0.88"
        /*0030*/ 	.string	"Build cuda_13.0.r13.0/compiler.36424714_0"
        /*0030*/ 	.string	"-arch sm_100 -m 64 "



//--------------------- .note.nv.cuinfo           --------------------------
	.section	.note.nv.cuinfo,"",@"SHT_NOTE"
	.sectionflags	@"SHF_NOTE_NV_CUINFO"
        /*0018*/ 	.short	0x0002
        /*001a*/ 	.short	0x0064
        /*001c*/ 	.short	0x0082
	.zero		2


//--------------------- .nv.info                  --------------------------
	.section	.nv.info,"",@"SHT_CUDA_INFO"
	.align	4


	//----- nvinfo : EIATTR_REGCOUNT
	.align		4
        /*0000*/ 	.byte	0x04, 0x2f
        /*0002*/ 	.short	(.L_1 - .L_0)
	.align		4
.L_0:
        /*0004*/ 	.word	index@(_Z18denseForwardKernelPfS_S_S_iii)
        /*0008*/ 	.word	0x00000020


	//----- nvinfo : EIATTR_FRAME_SIZE
	.align		4
.L_1:
        /*000c*/ 	.byte	0x04, 0x11
        /*000e*/ 	.short	(.L_3 - .L_2)
	.align		4
.L_2:
        /*0010*/ 	.word	index@(_Z18denseForwardKernelPfS_S_S_iii)
        /*0014*/ 	.word	0x00000000


	//----- nvinfo : EIATTR_REGCOUNT
	.align		4
.L_3:
        /*0018*/ 	.byte	0x04, 0x2f
        /*001a*/ 	.short	(.L_5 - .L_4)
	.align		4
.L_4:
        /*001c*/ 	.word	index@(_Z19denseBackwardKernelPfS_S_S_iii)
        /*0020*/ 	.word	0x00000012


	//----- nvinfo : EIATTR_FRAME_SIZE
	.align		4
.L_5:
        /*0024*/ 	.byte	0x04, 0x11
        /*0026*/ 	.short	(.L_7 - .L_6)
	.align		4
.L_6:
        /*0028*/ 	.word	index@(_Z19denseBackwardKernelPfS_S_S_iii)
        /*002c*/ 	.word	0x00000000


	//----- nvinfo : EIATTR_MIN_STACK_SIZE
	.align		4
.L_7:
        /*0030*/ 	.byte	0x04, 0x12
        /*0032*/ 	.short	(.L_9 - .L_8)
	.align		4
.L_8:
        /*0034*/ 	.word	index@(_Z19denseBackwardKernelPfS_S_S_iii)
        /*0038*/ 	.word	0x00000000


	//----- nvinfo : EIATTR_MIN_STACK_SIZE
	.align		4
.L_9:
        /*003c*/ 	.byte	0x04, 0x12
        /*003e*/ 	.short	(.L_11 - .L_10)
	.align		4
.L_10:
        /*0040*/ 	.word	index@(_Z18denseForwardKernelPfS_S_S_iii)
        /*0044*/ 	.word	0x00000000
.L_11:


//--------------------- .nv.compat                --------------------------
	.section	.nv.compat,"",@"SHT_CUDA_COMPAT_INFO"
	.align	4
        /*0000*/ 	.byte	0x02, 0x09, 0x00, 0x00, 0x02, 0x02, 0x01, 0x00, 0x02, 0x05, 0x05, 0x00, 0x03, 0x07, 0x01, 0x01
        /*0010*/ 	.byte	0x02, 0x03, 0x00, 0x00, 0x02, 0x06, 0x01, 0x00, 0x04, 0x0b, 0x08, 0x00, 0x09, 0x00, 0x00, 0x00
        /*0020*/ 	.byte	0x00, 0x00, 0x00, 0x00


//--------------------- .nv.info._Z19denseBackwardKernelPfS_S_S_iii --------------------------
	.section	.nv.info._Z19denseBackwardKernelPfS_S_S_iii,"",@"SHT_CUDA_INFO"
	.sectionflags	@""
	.align	4


	//----- nvinfo : EIATTR_CUDA_API_VERSION
	.align		4
        /*0000*/ 	.byte	0x04, 0x37
        /*0002*/ 	.short	(.L_13 - .L_12)
.L_12:
        /*0004*/ 	.word	0x00000082


	//----- nvinfo : EIATTR_KPARAM_INFO
	.align		4
.L_13:
        /*0008*/ 	.byte	0x04, 0x17
        /*000a*/ 	.short	(.L_15 - .L_14)
.L_14:
        /*000c*/ 	.word	0x00000000
        /*0010*/ 	.short	0x0006
        /*0012*/ 	.short	0x0028
        /*0014*/ 	.byte	0x00, 0xf0, 0x11, 0x00


	//----- nvinfo : EIATTR_KPARAM_INFO
	.align		4
.L_15:
        /*0018*/ 	.byte	0x04, 0x17
        /*001a*/ 	.short	(.L_17 - .L_16)
.L_16:
        /*001c*/ 	.word	0x00000000
        /*0020*/ 	.short	0x0005
        /*0022*/ 	.short	0x0024
        /*0024*/ 	.byte	0x00, 0xf0, 0x11, 0x00


	//----- nvinfo : EIATTR_KPARAM_INFO
	.align		4
.L_17:
        /*0028*/ 	.byte	0x04, 0x17
        /*002a*/ 	.short	(.L_19 - .L_18)
.L_18:
        /*002c*/ 	.word	0x00000000
        /*0030*/ 	.short	0x0004
        /*0032*/ 	.short	0x0020
        /*0034*/ 	.byte	0x00, 0xf0, 0x11, 0x00


	//----- nvinfo : EIATTR_KPARAM_INFO
	.align		4
.L_19:
        /*0038*/ 	.byte	0x04, 0x17
        /*003a*/ 	.short	(.L_21 - .L_20)
.L_20:
        /*003c*/ 	.word	0x00000000
        /*0040*/ 	.short	0x0003
        /*0042*/ 	.short	0x0018
        /*0044*/ 	.byte	0x00, 0xf5, 0x21, 0x00


	//----- nvinfo : EIATTR_KPARAM_INFO
	.align		4
.L_21:
        /*0048*/ 	.byte	0x04, 0x17
        /*004a*/ 	.short	(.L_23 - .L_22)
.L_22:
        /*004c*/ 	.word	0x00000000
        /*0050*/ 	.short	0x0002
        /*0052*/ 	.short	0x0010
        /*0054*/ 	.byte	0x00, 0xf5, 0x21, 0x00


	//----- nvinfo : EIATTR_KPARAM_INFO
	.align		4
.L_23:
        /*0058*/ 	.byte	0x04, 0x17
        /*005a*/ 	.short	(.L_25 - .L_24)
.L_24:
        /*005c*/ 	.word	0x00000000
        /*0060*/ 	.short	0x0001
        /*0062*/ 	.short	0x0008
        /*0064*/ 	.byte	0x00, 0xf5, 0x21, 0x00


	//----- nvinfo : EIATTR_KPARAM_INFO
	.align		4
.L_25:
        /*0068*/ 	.byte	0x04, 0x17
        /*006a*/ 	.short	(.L_27 - .L_26)
.L_26:
        /*006c*/ 	.word	0x00000000
        /*0070*/ 	.short	0x0000
        /*0072*/ 	.short	0x0000
        /*0074*/ 	.byte	0x00, 0xf5, 0x21, 0x00


	//----- nvinfo : EIATTR_SPARSE_MMA_MASK
	.align		4
.L_27:
        /*0078*/ 	.byte	0x03, 0x50
        /*007a*/ 	.short	0x0000


	//----- nvinfo : EIATTR_MAXREG_COUNT
	.align		4
        /*007c*/ 	.byte	0x03, 0x1b
        /*007e*/ 	.short	0x00ff


	//----- nvinfo : EIATTR_MERCURY_ISA_VERSION
	.align		4
        /*0080*/ 	.byte	0x03, 0x5f
        /*0082*/ 	.short	0x0101


	//----- nvinfo : EIATTR_VRC_CTA_INIT_COUNT
	.align		4
        /*0084*/ 	.byte	0x02, 0x4a
	.zero		1
	.zero		1


	//----- nvinfo : EIATTR_EXIT_INSTR_OFFSETS
	.align		4
        /*0088*/ 	.byte	0x04, 0x1c
        /*008a*/ 	.short	(.L_29 - .L_28)


	//   ....[0]....
.L_28:
        /*008c*/ 	.word	0x000000d0


	//   ....[1]....
        /*0090*/ 	.word	0x00000230


	//----- nvinfo : EIATTR_CBANK_PARAM_SIZE
	.align		4
.L_29:
        /*0094*/ 	.byte	0x03, 0x19
        /*0096*/ 	.short	0x002c


	//----- nvinfo : EIATTR_PARAM_CBANK
	.align		4
        /*0098*/ 	.byte	0x04, 0x0a
        /*009a*/ 	.short	(.L_31 - .L_30)
	.align		4
.L_30:
        /*009c*/ 	.word	index@(.nv.constant0._Z19denseBackwardKernelPfS_S_S_iii)
        /*00a0*/ 	.short	0x0380
        /*00a2*/ 	.short	0x002c


	//----- nvinfo : EIATTR_SW_WAR
	.align		4
.L_31:
        /*00a4*/ 	.byte	0x04, 0x36
        /*00a6*/ 	.short	(.L_33 - .L_32)
.L_32:
        /*00a8*/ 	.word	0x00000008
.L_33:


//--------------------- .nv.info._Z18denseForwardKernelPfS_S_S_iii --------------------------
	.section	.nv.info._Z18denseForwardKernelPfS_S_S_iii,"",@"SHT_CUDA_INFO"
	.sectionflags	@""
	.align	4


	//----- nvinfo : EIATTR_CUDA_API_VERSION
	.align		4
        /*0000*/ 	.byte	0x04, 0x37
        /*0002*/ 	.short	(.L_35 - .L_34)
.L_34:
        /*0004*/ 	.word	0x00000082


	//----- nvinfo : EIATTR_KPARAM_INFO
	.align		4
.L_35:
        /*0008*/ 	.byte	0x04, 0x17
        /*000a*/ 	.short	(.L_37 - .L_36)
.L_36:
        /*000c*/ 	.word	0x00000000
        /*0010*/ 	.short	0x0006
        /*0012*/ 	.short	0x0028
        /*0014*/ 	.byte	0x00, 0xf0, 0x11, 0x00


	//----- nvinfo : EIATTR_KPARAM_INFO
	.align		4
.L_37:
        /*0018*/ 	.byte	0x04, 0x17
        /*001a*/ 	.short	(.L_39 - .L_38)
.L_38:
        /*001c*/ 	.word	0x00000000
        /*0020*/ 	.short	0x0005
        /*0022*/ 	.short	0x0024
        /*0024*/ 	.byte	0x00, 0xf0, 0x11, 0x00


	//----- nvinfo : EIATTR_KPARAM_INFO
	.align		4
.L_39:
        /*0028*/ 	.byte	0x04, 0x17
        /*002a*/ 	.short	(.L_41 - .L_40)
.L_40:
        /*002c*/ 	.word	0x00000000
        /*0030*/ 	.short	0x0004
        /*0032*/ 	.short	0x0020
        /*0034*/ 	.byte	0x00, 0xf0, 0x11, 0x00


	//----- nvinfo : EIATTR_KPARAM_INFO
	.align		4
.L_41:
        /*0038*/ 	.byte	0x04, 0x17
        /*003a*/ 	.short	(.L_43 - .L_42)
.L_42:
        /*003c*/ 	.word	0x00000000
        /*0040*/ 	.short	0x0003
        /*0042*/ 	.short	0x0018
        /*0044*/ 	.byte	0x00, 0xf5, 0x21, 0x00


	//----- nvinfo : EIATTR_KPARAM_INFO
	.align		4
.L_43:
        /*0048*/ 	.byte	0x04, 0x17
        /*004a*/ 	.short	(.L_45 - .L_44)
.L_44:
        /*004c*/ 	.word	0x00000000
        /*0050*/ 	.short	0x0002
        /*0052*/ 	.short	0x0010
        /*0054*/ 	.byte	0x00, 0xf5, 0x21, 0x00


	//----- nvinfo : EIATTR_KPARAM_INFO
	.align		4
.L_45:
        /*0058*/ 	.byte	0x04, 0x17
        /*005a*/ 	.short	(.L_47 - .L_46)
.L_46:
        /*005c*/ 	.word	0x00000000
        /*0060*/ 	.short	0x0001
        /*0062*/ 	.short	0x0008
        /*0064*/ 	.byte	0x00, 0xf5, 0x21, 0x00


	//----- nvinfo : EIATTR_KPARAM_INFO
	.align		4
.L_47:
        /*0068*/ 	.byte	0x04, 0x17
        /*006a*/ 	.short	(.L_49 - .L_48)
.L_48:
        /*006c*/ 	.word	0x00000000
        /*0070*/ 	.short	0x0000
        /*0072*/ 	.short	0x0000
        /*0074*/ 	.byte	0x00, 0xf5, 0x21, 0x00


	//----- nvinfo : EIATTR_SPARSE_MMA_MASK
	.align		4
.L_49:
        /*0078*/ 	.byte	0x03, 0x50
        /*007a*/ 	.short	0x0000


	//----- nvinfo : EIATTR_MAXREG_COUNT
	.align		4
        /*007c*/ 	.byte	0x03, 0x1b
        /*007e*/ 	.short	0x00ff


	//----- nvinfo : EIATTR_MERCURY_ISA_VERSION
	.align		4
        /*0080*/ 	.byte	0x03, 0x5f
        /*0082*/ 	.short	0x0101


	//----- nvinfo : EIATTR_VRC_CTA_INIT_COUNT
	.align		4
        /*0084*/ 	.byte	0x02, 0x4a
	.zero		1
	.zero		1


	//----- nvinfo : EIATTR_EXIT_INSTR_OFFSETS
	.align		4
        /*0088*/ 	.byte	0x04, 0x1c
        /*008a*/ 	.short	(.L_51 - .L_50)


	//   ....[0]....
.L_50:
        /*008c*/ 	.word	0x000000d0


	//   ....[1]....
        /*0090*/ 	.word	0x00000930


	//----- nvinfo : EIATTR_CBANK_PARAM_SIZE
	.align		4
.L_51:
        /*0094*/ 	.byte	0x03, 0x19
        /*0096*/ 	.short	0x002c


	//----- nvinfo : EIATTR_PARAM_CBANK
	.align		4
        /*0098*/ 	.byte	0x04, 0x0a
        /*009a*/ 	.short	(.L_53 - .L_52)
	.align		4
.L_52:
        /*009c*/ 	.word	index@(.nv.constant0._Z18denseForwardKernelPfS_S_S_iii)
        /*00a0*/ 	.short	0x0380
        /*00a2*/ 	.short	0x002c


	//----- nvinfo : EIATTR_SW_WAR
	.align		4
.L_53:
        /*00a4*/ 	.byte	0x04, 0x36
        /*00a6*/ 	.short	(.L_55 - .L_54)
.L_54:
        /*00a8*/ 	.word	0x00000008
.L_55:


//--------------------- .nv.callgraph             --------------------------
	.section	.nv.callgraph,"",@"SHT_CUDA_CALLGRAPH"
	.align	4
	.sectionentsize	8
	.align		4
        /*0000*/ 	.word	0x00000000
	.align		4
        /*0004*/ 	.word	0xffffffff
	.align		4
        /*0008*/ 	.word	0x00000000
	.align		4
        /*000c*/ 	.word	0xfffffffe
	.align		4
        /*0010*/ 	.word	0x00000000
	.align		4
        /*0014*/ 	.word	0xfffffffd
	.align		4
        /*0018*/ 	.word	0x00000000
	.align		4
        /*001c*/ 	.word	0xfffffffc


//--------------------- .text._Z19denseBackwardKernelPfS_S_S_iii --------------------------
	.section	.text._Z19denseBackwardKernelPfS_S_S_iii,"ax",@progbits
	.align	128
        .global         _Z19denseBackwardKernelPfS_S_S_iii
        .type           _Z19denseBackwardKernelPfS_S_S_iii,@function
        .size           _Z19denseBackwardKernelPfS_S_S_iii,(.L_x_6 - _Z19denseBackwardKernelPfS_S_S_iii)
        .other          _Z19denseBackwardKernelPfS_S_S_iii,@"STO_CUDA_ENTRY STV_DEFAULT"
_Z19denseBackwardKernelPfS_S_S_iii:
.text._Z19denseBackwardKernelPfS_S_S_iii:
[----:B------:R-:W-:Y:S01]  /*0000*/  LDC R1, c[0x0][0x37c] ;  /* 0x0000df00ff017b82 */ /* 0x000fe20000000800 */
[----:B------:R-:W0:Y:S07]  /*0010*/  S2R R3, SR_TID.Y ;  /* 0x0000000000037919 */ /* 0x000e2e0000002200 */
[----:B------:R-:W0:Y:S01]  /*0020*/  S2UR UR4, SR_CTAID.Y ;  /* 0x00000000000479c3 */ /* 0x000e220000002600 */
[----:B------:R-:W1:Y:S01]  /*0030*/  LDCU UR6, c[0x0][0x3a8] ;  /* 0x00007500ff0677ac */ /* 0x000e620008000800 */
[----:B------:R-:W2:Y:S01]  /*0040*/  S2R R2, SR_TID.X ;  /* 0x0000000000027919 */ /* 0x000ea20000002100 */
[----:B------:R-:W3:Y:S05]  /*0050*/  LDCU UR7, c[0x0][0x3a4] ;  /* 0x00007480ff0777ac */ /* 0x000eea0008000800 */
[----:B------:R-:W0:Y:S08]  /*0060*/  LDC R0, c[0x0][0x364] ;  /* 0x0000d900ff007b82 */ /* 0x000e300000000800 */
[----:B------:R-:W2:Y:S08]  /*0070*/  S2UR UR5, SR_CTAID.X ;  /* 0x00000000000579c3 */ /* 0x000eb00000002500 */
[----:B------:R-:W2:Y:S01]  /*0080*/  LDC R11, c[0x0][0x360] ;  /* 0x0000d800ff0b7b82 */ /* 0x000ea20000000800 */
[----:B0-----:R-:W-:-:S05]  /*0090*/  IMAD R0, R0, UR4, R3 ;  /* 0x0000000400007c24 */ /* 0x001fca000f8e0203 */
[----:B-1----:R-:W-:Y:S01]  /*00a0*/  ISETP.GE.AND P0, PT, R0, UR6, PT ;  /* 0x0000000600007c0c */ /* 0x002fe2000bf06270 */
[----:B--2---:R-:W-:-:S05]  /*00b0*/  IMAD R11, R11, UR5, R2 ;  /* 0x000000050b0b7c24 */ /* 0x004fca000f8e0202 */
[----:B---3--:R-:W-:-:S13]  /*00c0*/  ISETP.GE.OR P0, PT, R11, UR7, P0 ;  /* 0x000000070b007c0c */ /* 0x008fda0008706670 */
[----:B------:R-:W-:Y:S05]  /*00d0*/  @P0 EXIT ;  /* 0x000000000000094d */ /* 0x000fea0003800000 */
[----:B------:R-:W0:Y:S01]  /*00e0*/  LDC.64 R2, c[0x0][0x380] ;  /* 0x0000e000ff027b82 */ /* 0x000e220000000a00 */
[----:B------:R-:W1:Y:S01]  /*00f0*/  LDCU UR6, c[0x0][0x3a0] ;  /* 0x00007400ff0677ac */ /* 0x000e620008000800 */
[C-C-:B------:R-:W-:Y:S01]  /*0100*/  IMAD R9, R0.reuse, UR7, R11.reuse ;  /* 0x0000000700097c24 */ /* 0x140fe2000f8e020b */
[----:B------:R-:W2:Y:S05]  /*0110*/  LDCU.64 UR4, c[0x0][0x358] ;  /* 0x00006b00ff0477ac */ /* 0x000eaa0008000a00 */
[----:B------:R-:W3:Y:S01]  /*0120*/  LDC.64 R4, c[0x0][0x388] ;  /* 0x0000e200ff047b82 */ /* 0x000ee20000000a00 */
[----:B-1----:R-:W-:-:S04]  /*0130*/  IMAD R7, R0, UR6, R11 ;  /* 0x0000000600077c24 */ /* 0x002fc8000f8e020b */
[----:B0-----:R-:W-:-:S03]  /*0140*/  IMAD.WIDE R2, R7, 0x4, R2 ;  /* 0x0000000407027825 */ /* 0x001fc600078e0202 */
[----:B------:R-:W0:Y:S03]  /*0150*/  LDC.64 R6, c[0x0][0x390] ;  /* 0x0000e400ff067b82 */ /* 0x000e260000000a00 */
[----:B--2---:R-:W2:Y:S01]  /*0160*/  LDG.E R2, desc[UR4][R2.64] ;  /* 0x0000000402027981 */ /* 0x004ea2000c1e1900 */
[----:B---3--:R-:W-:-:S04]  /*0170*/  IMAD.WIDE R4, R9, 0x4, R4 ;  /* 0x0000000409047825 */ /* 0x008fc800078e0204 */
[----:B------:R-:W1:Y:S01]  /*0180*/  LDC.64 R8, c[0x0][0x398] ;  /* 0x0000e600ff087b82 */ /* 0x000e620000000a00 */
[----:B------:R-:W2:Y:S01]  /*0190*/  LDG.E R13, desc[UR4][R4.64] ;  /* 0x00000004040d7981 */ /* 0x000ea2000c1e1900 */
[----:B------:R-:W-:-:S04]  /*01a0*/  IMAD R15, R11, UR6, R0 ;  /* 0x000000060b0f7c24 */ /* 0x000fc8000f8e0200 */
[----:B0-----:R-:W-:-:S04]  /*01b0*/  IMAD.WIDE R6, R15, 0x4, R6 ;  /* 0x000000040f067825 */ /* 0x001fc800078e0206 */
[----:B-1----:R-:W-:-:S04]  /*01c0*/  IMAD.WIDE R8, R11, 0x4, R8 ;  /* 0x000000040b087825 */ /* 0x002fc800078e0208 */
[----:B--2---:R-:W-:-:S05]  /*01d0*/  FMUL R13, R2, R13 ;  /* 0x0000000d020d7220 */ /* 0x004fca0000400000 */
[----:B------:R-:W-:Y:S04]  /*01e0*/  STG.E desc[UR4][R6.64], R13 ;  /* 0x0000000d06007986 */ /* 0x000fe8000c101904 */
[----:B------:R-:W2:Y:S04]  /*01f0*/  LDG.E R0, desc[UR4][R4.64] ;  /* 0x0000000404007981 */ /* 0x000ea8000c1e1900 */
[----:B------:R-:W2:Y:S02]  /*0200*/  LDG.E R11, desc[UR4][R8.64] ;  /* 0x00000004080b7981 */ /* 0x000ea4000c1e1900 */
[----:B--2---:R-:W-:-:S05]  /*0210*/  FADD R11, R0, R11 ;  /* 0x0000000b000b7221 */ /* 0x004fca0000000000 */
[----:B------:R-:W-:Y:S01]  /*0220*/  STG.E desc[UR4][R8.64], R11 ;  /* 0x0000000b08007986 */ /* 0x000fe2000c101904 */
[----:B------:R-:W-:Y:S05]  /*0230*/  EXIT ;  /* 0x000000000000794d */ /* 0x000fea0003800000 */
.L_x_0:
[----:B------:R-:W-:-:S00]  /*0240*/  BRA `(.L_x_0) ;  /* 0xfffffffc00fc7947 */ /* 0x000fc0000383ffff */
[----:B------:R-:W-:-:S00]  /*0250*/  NOP ;  /* 0x0000000000007918 */ /* 0x000fc00000000000 */
        /* <DEDUP_REMOVED lines=10> */
.L_x_6:


//--------------------- .text._Z18denseForwardKernelPfS_S_S_iii --------------------------
	.section	.text._Z18denseForwardKernelPfS_S_S_iii,"ax",@progbits
	.align	128
        .global         _Z18denseForwardKernelPfS_S_S_iii
        .type           _Z18denseForwardKernelPfS_S_S_iii,@function
        .size           _Z18denseForwardKernelPfS_S_S_iii,(.L_x_7 - _Z18denseForwardKernelPfS_S_S_iii)
        .other          _Z18denseForwardKernelPfS_S_S_iii,@"STO_CUDA_ENTRY STV_DEFAULT"
_Z18denseForwardKernelPfS_S_S_iii:
.text._Z18denseForwardKernelPfS_S_S_iii:
[----:B------:R-:W-:Y:S01]  /*0000*/  LDC R1, c[0x0][0x37c] ;  /* 0x0000df00ff017b82 */ /* 0x000fe20000000800 */
[----:B------:R-:W0:Y:S07]  /*0010*/  S2R R3, SR_TID.Y ;  /* 0x0000000000037919 */ /* 0x000e2e0000002200 */
[----:B------:R-:W0:Y:S01]  /*0020*/  S2UR UR4, SR_CTAID.Y ;  /* 0x00000000000479c3 */ /* 0x000e220000002600 */
[----:B------:R-:W1:Y:S01]  /*0030*/  LDCU UR6, c[0x0][0x3a8] ;  /* 0x00007500ff0677ac */ /* 0x000e620008000800 */
[----:B------:R-:W2:Y:S06]  /*0040*/  S2R R5, SR_TID.X ;  /* 0x0000000000057919 */ /* 0x000eac0000002100 */
[----:B------:R-:W0:Y:S08]  /*0050*/  LDC R0, c[0x0][0x364] ;  /* 0x0000d900ff007b82 */ /* 0x000e300000000800 */
[----:B------:R-:W2:Y:S08]  /*0060*/  S2UR UR5, SR_CTAID.X ;  /* 0x00000000000579c3 */ /* 0x000eb00000002500 */
[----:B------:R-:W2:Y:S08]  /*0070*/  LDC R16, c[0x0][0x360] ;  /* 0x0000d800ff107b82 */ /* 0x000eb00000000800 */
[----:B------:R-:W3:Y:S01]  /*0080*/  LDC R17, c[0x0][0x3a4] ;  /* 0x0000e900ff117b82 */ /* 0x000ee20000000800 */
[----:B0-----:R-:W-:-:S05]  /*0090*/  IMAD R0, R0, UR4, R3 ;  /* 0x0000000400007c24 */ /* 0x001fca000f8e0203 */
[----:B-1----:R-:W-:Y:S01]  /*00a0*/  ISETP.GE.AND P0, PT, R0, UR6, PT ;  /* 0x0000000600007c0c */ /* 0x002fe2000bf06270 */
[----:B--2---:R-:W-:-:S05]  /*00b0*/  IMAD R16, R16, UR5, R5 ;  /* 0x0000000510107c24 */ /* 0x004fca000f8e0205 */
[----:B---3--:R-:W-:-:S13]  /*00c0*/  ISETP.GE.OR P0, PT, R16, R17, P0 ;  /* 0x000000111000720c */ /* 0x008fda0000706670 */
[----:B------:R-:W-:Y:S05]  /*00d0*/  @P0 EXIT ;  /* 0x000000000000094d */ /* 0x000fea0003800000 */
[----:B------:R-:W0:Y:S01]  /*00e0*/  LDC R19, c[0x0][0x3a0] ;  /* 0x0000e800ff137b82 */ /* 0x000e220000000800 */
[----:B------:R-:W1:Y:S01]  /*00f0*/  LDCU.64 UR4, c[0x0][0x358] ;  /* 0x00006b00ff0477ac */ /* 0x000e620008000a00 */
[----:B------:R-:W-:Y:S01]  /*0100*/  HFMA2 R24, -RZ, RZ, 0, 0 ;  /* 0x00000000ff187431 */ /* 0x000fe200000001ff */
[----:B0-----:R-:W-:-:S13]  /*0110*/  ISETP.GE.AND P0, PT, R19, 0x1, PT ;  /* 0x000000011300780c */ /* 0x001fda0003f06270 */
[----:B-1----:R-:W-:Y:S05]  /*0120*/  @!P0 BRA `(.L_x_1) ;  /* 0x0000000400e08947 */ /* 0x002fea0003800000 */
[C---:B------:R-:W-:Y:S01]  /*0130*/  ISETP.GE.U32.AND P1, PT, R19.reuse, 0x8, PT ;  /* 0x000000081300780c */ /* 0x040fe20003f26070 */
[----:B------:R-:W-:Y:S01]  /*0140*/  IMAD R20, R0, R19, RZ ;  /* 0x0000001300147224 */ /* 0x000fe200078e02ff */
[----:B------:R-:W-:Y:S02]  /*0150*/  LOP3.LUT R27, R19, 0x7, RZ, 0xc0, !PT ;  /* 0x00000007131b7812 */ /* 0x000fe400078ec0ff */
[----:B------:R-:W-:Y:S02]  /*0160*/  MOV R24, RZ ;  /* 0x000000ff00187202 */ /* 0x000fe40000000f00 */
[----:B------:R-:W-:Y:S02]  /*0170*/  ISETP.NE.AND P0, PT, R27, RZ, PT ;  /* 0x000000ff1b00720c */ /* 0x000fe40003f05270 */
[----:B------:R-:W-:-:S05]  /*0180*/  MOV R21, RZ ;  /* 0x000000ff00157202 */ /* 0x000fca0000000f00 */
[----:B------:R-:W-:Y:S06]  /*0190*/  @!P1 BRA `(.L_x_2) ;  /* 0x0000000000c49947 */ /* 0x000fec0003800000 */
[----:B------:R-:W0:Y:S01]  /*01a0*/  LDC.64 R2, c[0x0][0x380] ;  /* 0x0000e000ff027b82 */ /* 0x000e220000000a00 */
[----:B------:R-:W-:Y:S02]  /*01b0*/  LOP3.LUT R21, R19, 0x7ffffff8, RZ, 0xc0, !PT ;  /* 0x7ffffff813157812 */ /* 0x000fe400078ec0ff */
[----:B------:R-:W-:Y:S02]  /*01c0*/  MOV R24, RZ ;  /* 0x000000ff00187202 */ /* 0x000fe40000000f00 */
[----:B------:R-:W-:Y:S02]  /*01d0*/  MOV R18, R16 ;  /* 0x0000001000127202 */ /* 0x000fe40000000f00 */
[----:B------:R-:W-:Y:S01]  /*01e0*/  IADD3 R22, PT, PT, -R21, RZ, RZ ;  /* 0x000000ff15167210 */ /* 0x000fe20007ffe1ff */
[----:B0-----:R-:W-:-:S03]  /*01f0*/  IMAD.WIDE.U32 R2, R20, 0x4, R2 ;  /* 0x0000000414027825 */ /* 0x001fc600078e0002 */
[----:B------:R-:W-:-:S04]  /*0200*/  IADD3 R4, P1, PT, R2, 0x10, RZ ;  /* 0x0000001002047810 */ /* 0x000fc80007f3e0ff */
[----:B------:R-:W-:-:S09]  /*0210*/  IADD3.X R5, PT, PT, RZ, R3, RZ, P1, !PT ;  /* 0x00000003ff057210 */ /* 0x000fd20000ffe4ff */
.L_x_3:
[----:B------:R-:W0:Y:S01]  /*0220*/  LDC.64 R14, c[0x0][0x388] ;  /* 0x0000e200ff0e7b82 */ /* 0x000e220000000a00 */
[----:B------:R-:W-:Y:S02]  /*0230*/  MOV R2, R4 ;  /* 0x0000000400027202 */ /* 0x000fe40000000f00 */
[----:B------:R-:W-:-:S05]  /*0240*/  MOV R3, R5 ;  /* 0x0000000500037202 */ /* 0x000fca0000000f00 */
[----:B------:R-:W2:Y:S04]  /*0250*/  LDG.E R25, desc[UR4][R2.64+-0x10] ;  /* 0xfffff00402197981 */ /* 0x000ea8000c1e1900 */
[----:B------:R-:W3:Y:S04]  /*0260*/  LDG.E R23, desc[UR4][R2.64+-0xc] ;  /* 0xfffff40402177981 */ /* 0x000ee8000c1e1900 */
[----:B------:R-:W4:Y:S04]  /*0270*/  LDG.E R29, desc[UR4][R2.64+-0x8] ;  /* 0xfffff804021d7981 */ /* 0x000f28000c1e1900 */
[----:B------:R-:W5:Y:S01]  /*0280*/  LDG.E R28, desc[UR4][R2.64+-0x4] ;  /* 0xfffffc04021c7981 */ /* 0x000f62000c1e1900 */
[----:B0-----:R-:W-:-:S05]  /*0290*/  IMAD.WIDE R14, R18, 0x4, R14 ;  /* 0x00000004120e7825 */ /* 0x001fca00078e020e */
[----:B------:R0:W2:Y:S01]  /*02a0*/  LDG.E R26, desc[UR4][R14.64] ;  /* 0x000000040e1a7981 */ /* 0x0000a2000c1e1900 */
[----:B------:R-:W-:-:S04]  /*02b0*/  IMAD.WIDE R12, R17, 0x4, R14 ;  /* 0x00000004110c7825 */ /* 0x000fc800078e020e */
[C---:B------:R-:W-:Y:S02]  /*02c0*/  IMAD.WIDE R4, R17.reuse, 0x4, R12 ;  /* 0x0000000411047825 */ /* 0x040fe400078e020c */
[----:B------:R-:W3:Y:S02]  /*02d0*/  LDG.E R12, desc[UR4][R12.64] ;  /* 0x000000040c0c7981 */ /* 0x000ee4000c1e1900 */
[C---:B------:R-:W-:Y:S02]  /*02e0*/  IMAD.WIDE R8, R17.reuse, 0x4, R4 ;  /* 0x0000000411087825 */ /* 0x040fe400078e0204 */
[----:B------:R-:W4:Y:S02]  /*02f0*/  LDG.E R4, desc[UR4][R4.64] ;  /* 0x0000000404047981 */ /* 0x000f24000c1e1900 */
[C---:B------:R-:W-:Y:S02]  /*0300*/  IMAD.WIDE R6, R17.reuse, 0x4, R8 ;  /* 0x0000000411067825 */ /* 0x040fe400078e0208 */
[----:B------:R-:W5:Y:S02]  /*0310*/  LDG.E R8, desc[UR4][R8.64] ;  /* 0x0000000408087981 */ /* 0x000f64000c1e1900 */
[----:B------:R-:W-:-:S02]  /*0320*/  IMAD.WIDE R10, R17, 0x4, R6 ;  /* 0x00000004110a7825 */ /* 0x000fc400078e0206 */
[----:B------:R-:W5:Y:S04]  /*0330*/  LDG.E R5, desc[UR4][R2.64] ;  /* 0x0000000402057981 */ /* 0x000f68000c1e1900 */
[----:B------:R-:W5:Y:S01]  /*0340*/  LDG.E R6, desc[UR4][R6.64] ;  /* 0x0000000406067981 */ /* 0x000f62000c1e1900 */
[----:B0-----:R-:W-:-:S03]  /*0350*/  IMAD.WIDE R14, R17, 0x4, R10 ;  /* 0x00000004110e7825 */ /* 0x001fc600078e020a */
[----:B------:R-:W5:Y:S04]  /*0360*/  LDG.E R10, desc[UR4][R10.64] ;  /* 0x000000040a0a7981 */ /* 0x000f68000c1e1900 */
[----:B------:R-:W5:Y:S04]  /*0370*/  LDG.E R13, desc[UR4][R14.64] ;  /* 0x000000040e0d7981 */ /* 0x000f68000c1e1900 */
[----:B------:R-:W5:Y:S04]  /*0380*/  LDG.E R7, desc[UR4][R2.64+0x4] ;  /* 0x0000040402077981 */ /* 0x000f68000c1e1900 */
[----:B------:R-:W5:Y:S01]  /*0390*/  LDG.E R9, desc[UR4][R2.64+0xc] ;  /* 0x00000c0402097981 */ /* 0x000f62000c1e1900 */
[----:B--2---:R-:W-:Y:S01]  /*03a0*/  FFMA R26, R25, R26, R24 ;  /* 0x0000001a191a7223 */ /* 0x004fe20000000018 */
[----:B------:R-:W-:-:S02]  /*03b0*/  IMAD.WIDE R24, R17, 0x4, R14 ;  /* 0x0000000411187825 */ /* 0x000fc400078e020e */
[----:B------:R-:W2:Y:S04]  /*03c0*/  LDG.E R14, desc[UR4][R2.64+0x8] ;  /* 0x00000804020e7981 */ /* 0x000ea8000c1e1900 */
[----:B------:R-:W2:Y:S01]  /*03d0*/  LDG.E R24, desc[UR4][R24.64] ;  /* 0x0000000418187981 */ /* 0x000ea2000c1e1900 */
[----:B---3--:R-:W-:Y:S01]  /*03e0*/  FFMA R12, R23, R12, R26 ;  /* 0x0000000c170c7223 */ /* 0x008fe2000000001a */
[----:B------:R-:W-:-:S03]  /*03f0*/  IADD3 R22, PT, PT, R22, 0x8, RZ ;  /* 0x0000000816167810 */ /* 0x000fc60007ffe0ff */
[----:B----4-:R-:W-:Y:S01]  /*0400*/  FFMA R29, R29, R4, R12 ;  /* 0x000000041d1d7223 */ /* 0x010fe2000000000c */
[----:B------:R-:W-:-:S03]  /*0410*/  ISETP.NE.AND P1, PT, R22, RZ, PT ;  /* 0x000000ff1600720c */ /* 0x000fc60003f25270 */
[----:B-----5:R-:W-:Y:S01]  /*0420*/  FFMA R8, R28, R8, R29 ;  /* 0x000000081c087223 */ /* 0x020fe2000000001d */
[----:B------:R-:W-:-:S03]  /*0430*/  IADD3 R4, P2, PT, R2, 0x20, RZ ;  /* 0x0000002002047810 */ /* 0x000fc60007f5e0ff */
[----:B------:R-:W-:Y:S01]  /*0440*/  FFMA R6, R5, R6, R8 ;  /* 0x0000000605067223 */ /* 0x000fe20000000008 */
[----:B------:R-:W-:Y:S02]  /*0450*/  IADD3.X R5, PT, PT, RZ, R3, RZ, P2, !PT ;  /* 0x00000003ff057210 */ /* 0x000fe400017fe4ff */
[----:B------:R-:W-:Y:S01]  /*0460*/  LEA R18, R17, R18, 0x3 ;  /* 0x0000001211127211 */ /* 0x000fe200078e18ff */
[----:B------:R-:W-:-:S04]  /*0470*/  FFMA R7, R7, R10, R6 ;  /* 0x0000000a07077223 */ /* 0x000fc80000000006 */
[----:B--2---:R-:W-:-:S04]  /*0480*/  FFMA R14, R14, R13, R7 ;  /* 0x0000000d0e0e7223 */ /* 0x004fc80000000007 */
[----:B------:R-:W-:Y:S01]  /*0490*/  FFMA R24, R9, R24, R14 ;  /* 0x0000001809187223 */ /* 0x000fe2000000000e */
[----:B------:R-:W-:Y:S06]  /*04a0*/  @P1 BRA `(.L_x_3) ;  /* 0xfffffffc005c1947 */ /* 0x000fec000383ffff */
.L_x_2:
[----:B------:R-:W-:Y:S05]  /*04b0*/  @!P0 BRA `(.L_x_1) ;  /* 0x0000000000fc8947 */ /* 0x000fea0003800000 */
[----:B------:R-:W-:Y:S02]  /*04c0*/  ISETP.GE.U32.AND P1, PT, R27, 0x4, PT ;  /* 0x000000041b00780c */ /* 0x000fe40003f26070 */
[----:B------:R-:W-:-:S04]  /*04d0*/  LOP3.LUT R14, R19, 0x3, RZ, 0xc0, !PT ;  /* 0x00000003130e7812 */ /* 0x000fc800078ec0ff */
[----:B------:R-:W-:-:S07]  /*04e0*/  ISETP.NE.AND P0, PT, R14, RZ, PT ;  /* 0x000000ff0e00720c */ /* 0x000fce0003f05270 */
[----:B------:R-:W-:Y:S06]  /*04f0*/  @!P1 BRA `(.L_x_4) ;  /* 0x00000000006c9947 */ /* 0x000fec0003800000 */
[----:B------:R-:W0:Y:S01]  /*0500*/  LDC.64 R4, c[0x0][0x388] ;  /* 0x0000e200ff047b82 */ /* 0x000e220000000a00 */
[----:B------:R-:W1:Y:S01]  /*0510*/  LDCU.64 UR6, c[0x0][0x380] ;  /* 0x00007000ff0677ac */ /* 0x000e620008000a00 */
[----:B------:R-:W-:Y:S01]  /*0520*/  IMAD R7, R21, R17, R16 ;  /* 0x0000001115077224 */ /* 0x000fe200078e0210 */
[CC--:B------:R-:W-:Y:S02]  /*0530*/  IADD3 R3, PT, PT, R20.reuse, R21.reuse, RZ ;  /* 0x0000001514037210 */ /* 0x0c0fe40007ffe0ff */
[----:B------:R-:W-:-:S03]  /*0540*/  IADD3 R8, P1, PT, R20, R21, RZ ;  /* 0x0000001514087210 */ /* 0x000fc60007f3e0ff */
[----:B------:R-:W2:Y:S01]  /*0550*/  LDC.64 R12, c[0x0][0x380] ;  /* 0x0000e000ff0c7b82 */ /* 0x000ea20000000a00 */
[----:B0-----:R-:W-:-:S04]  /*0560*/  IMAD.WIDE R4, R7, 0x4, R4 ;  /* 0x0000000407047825 */ /* 0x001fc800078e0204 */
[----:B------:R-:W-:Y:S02]  /*0570*/  IMAD.WIDE R6, R17, 0x4, R4 ;  /* 0x0000000411067825 */ /* 0x000fe400078e0204 */
[----:B------:R-:W3:Y:S02]  /*0580*/  LDG.E R4, desc[UR4][R4.64] ;  /* 0x0000000404047981 */ /* 0x000ee4000c1e1900 */
[----:B--2---:R-:W-:Y:S01]  /*0590*/  IMAD.WIDE.U32 R12, R3, 0x4, R12 ;  /* 0x00000004030c7825 */ /* 0x004fe200078e000c */
[----:B------:R-:W-:Y:S02]  /*05a0*/  IADD3.X R3, PT, PT, RZ, RZ, RZ, P1, !PT ;  /* 0x000000ffff037210 */ /* 0x000fe40000ffe4ff */
[----:B-1----:R-:W-:-:S03]  /*05b0*/  LEA R2, P1, R8, UR6, 0x2 ;  /* 0x0000000608027c11 */ /* 0x002fc6000f8210ff */
[----:B------:R-:W3:Y:S01]  /*05c0*/  LDG.E R13, desc[UR4][R12.64] ;  /* 0x000000040c0d7981 */ /* 0x000ee2000c1e1900 */
[----:B------:R-:W-:Y:S01]  /*05d0*/  LEA.HI.X R3, R8, UR7, R3, 0x2, P1 ;  /* 0x0000000708037c11 */ /* 0x000fe200088f1403 */
[C---:B------:R-:W-:Y:S02]  /*05e0*/  IMAD.WIDE R8, R17.reuse, 0x4, R6 ;  /* 0x0000000411087825 */ /* 0x040fe400078e0206 */
[----:B------:R-:W2:Y:S04]  /*05f0*/  LDG.E R6, desc[UR4][R6.64] ;  /* 0x0000000406067981 */ /* 0x000ea8000c1e1900 */
[----:B------:R-:W2:Y:S01]  /*0600*/  LDG.E R15, desc[UR4][R2.64+0x4] ;  /* 0x00000404020f7981 */ /* 0x000ea2000c1e1900 */
[----:B------:R-:W-:-:S03]  /*0610*/  IMAD.WIDE R10, R17, 0x4, R8 ;  /* 0x00000004110a7825 */ /* 0x000fc600078e0208 */
[----:B------:R-:W4:Y:S04]  /*0620*/  LDG.E R22, desc[UR4][R8.64] ;  /* 0x0000000408167981 */ /* 0x000f28000c1e1900 */
[----:B------:R-:W4:Y:S04]  /*0630*/  LDG.E R18, desc[UR4][R2.64+0x8] ;  /* 0x0000080402127981 */ /* 0x000f28000c1e1900 */
[----:B------:R-:W5:Y:S04]  /*0640*/  LDG.E R26, desc[UR4][R2.64+0xc] ;  /* 0x00000c04021a7981 */ /* 0x000f68000c1e1900 */
[----:B------:R-:W5:Y:S01]  /*0650*/  LDG.E R10, desc[UR4][R10.64] ;  /* 0x000000040a0a7981 */ /* 0x000f62000c1e1900 */
[----:B------:R-:W-:Y:S01]  /*0660*/  IADD3 R21, PT, PT, R21, 0x4, RZ ;  /* 0x0000000415157810 */ /* 0x000fe20007ffe0ff */
[----:B---3--:R-:W-:-:S04]  /*0670*/  FFMA R24, R13, R4, R24 ;  /* 0x000000040d187223 */ /* 0x008fc80000000018 */
[----:B--2---:R-:W-:-:S04]  /*0680*/  FFMA R15, R15, R6, R24 ;  /* 0x000000060f0f7223 */ /* 0x004fc80000000018 */
[----:B----4-:R-:W-:-:S04]  /*0690*/  FFMA R15, R18, R22, R15 ;  /* 0x00000016120f7223 */ /* 0x010fc8000000000f */
[----:B-----5:R-:W-:-:S07]  /*06a0*/  FFMA R24, R26, R10, R15 ;  /* 0x0000000a1a187223 */ /* 0x020fce000000000f */
.L_x_4:
[----:B------:R-:W-:Y:S05]  /*06b0*/  @!P0 BRA `(.L_x_1) ;  /* 0x00000000007c8947 */ /* 0x000fea0003800000 */
[----:B------:R-:W-:Y:S01]  /*06c0*/  ISETP.NE.AND P1, PT, R14, 0x1, PT ;  /* 0x000000010e00780c */ /* 0x000fe20003f25270 */
[----:B------:R-:W0:Y:S01]  /*06d0*/  LDC.64 R10, c[0x0][0x380] ;  /* 0x0000e000ff0a7b82 */ /* 0x000e220000000a00 */
[----:B------:R-:W-:-:S04]  /*06e0*/  LOP3.LUT R19, R19, 0x1, RZ, 0xc0, !PT ;  /* 0x0000000113137812 */ /* 0x000fc800078ec0ff */
[----:B------:R-:W-:-:S03]  /*06f0*/  ISETP.NE.U32.AND P0, PT, R19, 0x1, PT ;  /* 0x000000011300780c */ /* 0x000fc60003f05070 */
[----:B------:R-:W1:Y:S04]  /*0700*/  LDC.64 R8, c[0x0][0x388] ;  /* 0x0000e200ff087b82 */ /* 0x000e680000000a00 */
[CC--:B------:R-:W-:Y:S02]  /*0710*/  @P1 IADD3 R13, PT, PT, R20.reuse, R21.reuse, RZ ;  /* 0x00000015140d1210 */ /* 0x0c0fe40007ffe0ff */
[----:B------:R-:W-:Y:S02]  /*0720*/  @P1 IADD3 R12, P2, PT, R20, R21, RZ ;  /* 0x00000015140c1210 */ /* 0x000fe40007f5e0ff */
[----:B------:R-:W2:Y:S02]  /*0730*/  @P1 LDC.64 R2, c[0x0][0x380] ;  /* 0x0000e000ff021b82 */ /* 0x000ea40000000a00 */
[----:B------:R-:W-:-:S06]  /*0740*/  @P1 IADD3.X R14, PT, PT, RZ, RZ, RZ, P2, !PT ;  /* 0x000000ffff0e1210 */ /* 0x000fcc00017fe4ff */
[----:B------:R-:W3:Y:S01]  /*0750*/  LDC.64 R4, c[0x0][0x380] ;  /* 0x0000e000ff047b82 */ /* 0x000ee20000000a00 */
[----:B0-----:R-:W-:-:S04]  /*0760*/  @P1 IMAD.WIDE.U32 R10, R13, 0x4, R10 ;  /* 0x000000040d0a1825 */ /* 0x001fc800078e000a */
[C---:B------:R-:W-:Y:S01]  /*0770*/  @P1 IMAD R13, R21.reuse, R17, R16 ;  /* 0x00000011150d1224 */ /* 0x040fe200078e0210 */
[----:B------:R-:W-:Y:S01]  /*0780*/  @P1 IADD3 R21, PT, PT, R21, 0x2, RZ ;  /* 0x0000000215151810 */ /* 0x000fe20007ffe0ff */
[----:B------:R-:W4:Y:S01]  /*0790*/  @P1 LDG.E R11, desc[UR4][R10.64] ;  /* 0x000000040a0b1981 */ /* 0x000f22000c1e1900 */
[----:B------:R-:W0:Y:S01]  /*07a0*/  LDC.64 R6, c[0x0][0x388] ;  /* 0x0000e200ff067b82 */ /* 0x000e220000000a00 */
[----:B-1----:R-:W-:Y:S01]  /*07b0*/  @P1 IMAD.WIDE R8, R13, 0x4, R8 ;  /* 0x000000040d081825 */ /* 0x002fe200078e0208 */
[----:B------:R-:W-:Y:S02]  /*07c0*/  @!P0 IADD3 R15, PT, PT, R20, R21, RZ ;  /* 0x00000015140f8210 */ /* 0x000fe40007ffe0ff */
[----:B--2---:R-:W-:Y:S01]  /*07d0*/  @P1 LEA R2, P2, R12, R2, 0x2 ;  /* 0x000000020c021211 */ /* 0x004fe200078410ff */
[----:B------:R-:W-:-:S03]  /*07e0*/  @!P0 IMAD R21, R21, R17, R16 ;  /* 0x0000001115158224 */ /* 0x000fc600078e0210 */
[----:B------:R-:W-:Y:S01]  /*07f0*/  @P1 LEA.HI.X R3, R12, R3, R14, 0x2, P2 ;  /* 0x000000030c031211 */ /* 0x000fe200010f140e */
[----:B------:R-:W-:Y:S01]  /*0800*/  @P1 IMAD.WIDE R12, R17, 0x4, R8 ;  /* 0x00000004110c1825 */ /* 0x000fe200078e0208 */
[----:B------:R-:W4:Y:S03]  /*0810*/  @P1 LDG.E R14, desc[UR4][R8.64] ;  /* 0x00000004080e1981 */ /* 0x000f26000c1e1900 */
[----:B---3--:R-:W-:Y:S01]  /*0820*/  @!P0 IMAD.WIDE.U32 R4, R15, 0x4, R4 ;  /* 0x000000040f048825 */ /* 0x008fe200078e0004 */
[----:B------:R-:W2:Y:S04]  /*0830*/  @P1 LDG.E R2, desc[UR4][R2.64+0x4] ;  /* 0x0000040402021981 */ /* 0x000ea8000c1e1900 */
[----:B------:R-:W2:Y:S01]  /*0840*/  @P1 LDG.E R12, desc[UR4][R12.64] ;  /* 0x000000040c0c1981 */ /* 0x000ea2000c1e1900 */
[----:B0-----:R-:W-:-:S03]  /*0850*/  @!P0 IMAD.WIDE R6, R21, 0x4, R6 ;  /* 0x0000000415068825 */ /* 0x001fc600078e0206 */
[----:B------:R-:W3:Y:S04]  /*0860*/  @!P0 LDG.E R5, desc[UR4][R4.64] ;  /* 0x0000000404058981 */ /* 0x000ee8000c1e1900 */
[----:B------:R-:W3:Y:S01]  /*0870*/  @!P0 LDG.E R6, desc[UR4][R6.64] ;  /* 0x0000000406068981 */ /* 0x000ee2000c1e1900 */
[----:B----4-:R-:W-:-:S04]  /*0880*/  @P1 FFMA R11, R11, R14, R24 ;  /* 0x0000000e0b0b1223 */ /* 0x010fc80000000018 */
[----:B--2---:R-:W-:-:S04]  /*0890*/  @P1 FFMA R24, R2, R12, R11 ;  /* 0x0000000c02181223 */ /* 0x004fc8000000000b */
[----:B---3--:R-:W-:-:S07]  /*08a0*/  @!P0 FFMA R24, R5, R6, R24 ;  /* 0x0000000605188223 */ /* 0x008fce0000000018 */
.L_x_1:
[----:B------:R-:W0:Y:S08]  /*08b0*/  LDC.64 R2, c[0x0][0x390] ;  /* 0x0000e400ff027b82 */ /* 0x000e300000000a00 */
[----:B------:R-:W1:Y:S01]  /*08c0*/  LDC.64 R4, c[0x0][0x398] ;  /* 0x0000e600ff047b82 */ /* 0x000e620000000a00 */
[----:B0-----:R-:W-:-:S06]  /*08d0*/  IMAD.WIDE R2, R16, 0x4, R2 ;  /* 0x0000000410027825 */ /* 0x001fcc00078e0202 */
[----:B------:R-:W2:Y:S01]  /*08e0*/  LDG.E R3, desc[UR4][R2.64] ;  /* 0x0000000402037981 */ /* 0x000ea2000c1e1900 */
[----:B------:R-:W-:-:S04]  /*08f0*/  IMAD R17, R0, R17, R16 ;  /* 0x0000001100117224 */ /* 0x000fc800078e0210 */
[----:B-1----:R-:W-:-:S04]  /*0900*/  IMAD.WIDE R4, R17, 0x4, R4 ;  /* 0x0000000411047825 */ /* 0x002fc800078e0204 */
[----:B--2---:R-:W-:-:S05]  /*0910*/  FADD R7, R3, R24 ;  /* 0x0000001803077221 */ /* 0x004fca0000000000 */
[----:B------:R-:W-:Y:S01]  /*0920*/  STG.E desc[UR4][R4.64], R7 ;  /* 0x0000000704007986 */ /* 0x000fe2000c101904 */
[----:B------:R-:W-:Y:S05]  /*0930*/  EXIT ;  /* 0x000000000000794d */ /* 0x000fea0003800000 */
.L_x_5:
        /* <DEDUP_REMOVED lines=12> */
.L_x_7:


//--------------------- .nv.shared.reserved.0     --------------------------
	.section	.nv.shared.reserved.0,"aw",@nobits
	.weak		__nv_reservedSMEM_offset_0_alias
	.size		__nv_reservedSMEM_offset_0_alias, 0, 64
	.other		__nv_reservedSMEM_offset_0_alias,@"STO_CUDA_RESERVED_SHARED STV_DEFAULT"
__nv_reservedSMEM_offset_0_alias:
	.zero		0
	.zero		64


//--------------------- .nv.constant0._Z19denseBackwardKernelPfS_S_S_iii --------------------------
	.section	.nv.constant0._Z19denseBackwardKernelPfS_S_S_iii,"a",@progbits
	.sectionflags	@""
	.align	4
.nv.constant0._Z19denseBackwardKernelPfS_S_S_iii:
	.zero		940


//--------------------- .nv.constant0._Z18denseForwardKernelPfS_S_S_iii --------------------------
	.section	.nv.constant0._Z18denseForwardKernelPfS_S_S_iii,"a",@progbits
	.sectionflags	@""
	.align	4
.nv.constant0._Z18denseForwardKernelPfS_S_S_iii:
	.zero		940


//--------------------- SYMBOLS --------------------------

	.type		.nv.reservedSmem.offset0,@object
	.size		.nv.reservedSmem.offset0,0x4
